	.headerflags	@"EF_CUDA_TEXMODE_UNIFIED EF_CUDA_64BIT_ADDRESS EF_CUDA_ACCELERATORS EF_CUDA_SM90 EF_CUDA_VIRTUAL_SM(EF_CUDA_SM90)"
	.elftype	@"ET_EXEC"


//--------------------- .nv.info                  --------------------------
	.section	.nv.info,"",@"SHT_CUDA_INFO"
	.align	4


	//----- nvinfo : EIATTR_REGCOUNT
	.align		4
        /*0000*/ 	.byte	0x04, 0x2f
        /*0002*/ 	.short	(.L_3 - .L_2)
	.align		4
.L_2:
        /*0004*/ 	.word	index@(triton_poi_fused__native_batch_norm_legit_no_training_add_relu_11)
        /*0008*/ 	.word	0x00000026


	//----- nvinfo : EIATTR_MIN_STACK_SIZE
	.align		4
.L_3:
        /*000c*/ 	.byte	0x04, 0x12
        /*000e*/ 	.short	(.L_5 - .L_4)
	.align		4
.L_4:
        /*0010*/ 	.word	index@(triton_poi_fused__native_batch_norm_legit_no_training_add_relu_11)
        /*0014*/ 	.word	0x00000000


	//----- nvinfo : EIATTR_FRAME_SIZE
	.align		4
.L_5:
        /*0018*/ 	.byte	0x04, 0x11
        /*001a*/ 	.short	(.L_7 - .L_6)
	.align		4
.L_6:
        /*001c*/ 	.word	index@(triton_poi_fused__native_batch_norm_legit_no_training_add_relu_11)
        /*0020*/ 	.word	0x00000000


	//----- nvinfo : EIATTR_MIN_STACK_SIZE
	.align		4
.L_7:
        /*0024*/ 	.byte	0x04, 0x12
        /*0026*/ 	.short	(.L_9 - .L_8)
	.align		4
.L_8:
        /*0028*/ 	.word	index@(triton_poi_fused__native_batch_norm_legit_no_training_add_relu_11)
        /*002c*/ 	.word	0x00000000
.L_9:


//--------------------- .nv.info.triton_poi_fused__native_batch_norm_legit_no_training_add_relu_11 --------------------------
	.section	.nv.info.triton_poi_fused__native_batch_norm_legit_no_training_add_relu_11,"",@"SHT_CUDA_INFO"
	.sectionflags	@""
	.align	4


	//----- nvinfo : EIATTR_CUDA_API_VERSION
	.align		4
        /*0000*/ 	.byte	0x04, 0x37
        /*0002*/ 	.short	(.L_11 - .L_10)
.L_10:
        /*0004*/ 	.word	0x0000007c


	//----- nvinfo : EIATTR_KPARAM_INFO
	.align		4
.L_11:
        /*0008*/ 	.byte	0x04, 0x17
        /*000a*/ 	.short	(.L_13 - .L_12)
.L_12:
        /*000c*/ 	.word	0x00000000
        /*0010*/ 	.short	0x000b
        /*0012*/ 	.short	0x0058
        /*0014*/ 	.byte	0x00, 0xf0, 0x11, 0x00


	//----- nvinfo : EIATTR_KPARAM_INFO
	.align		4
.L_13:
        /*0018*/ 	.byte	0x04, 0x17
        /*001a*/ 	.short	(.L_15 - .L_14)
.L_14:
        /*001c*/ 	.word	0x00000000
        /*0020*/ 	.short	0x000a
        /*0022*/ 	.short	0x0050
        /*0024*/ 	.byte	0x00, 0xf4, 0x21, 0x00


	//----- nvinfo : EIATTR_KPARAM_INFO
	.align		4
.L_15:
        /*0028*/ 	.byte	0x04, 0x17
        /*002a*/ 	.short	(.L_17 - .L_16)
.L_16:
        /*002c*/ 	.word	0x00000000
        /*0030*/ 	.short	0x0009
        /*0032*/ 	.short	0x0048
        /*0034*/ 	.byte	0x00, 0xf4, 0x21, 0x00


	//----- nvinfo : EIATTR_KPARAM_INFO
	.align		4
.L_17:
        /*0038*/ 	.byte	0x04, 0x17
        /*003a*/ 	.short	(.L_19 - .L_18)
.L_18:
        /*003c*/ 	.word	0x00000000
        /*0040*/ 	.short	0x0008
        /*0042*/ 	.short	0x0040
        /*0044*/ 	.byte	0x00, 0xf4, 0x21, 0x00


	//----- nvinfo : EIATTR_KPARAM_INFO
	.align		4
.L_19:
        /*0048*/ 	.byte	0x04, 0x17
        /*004a*/ 	.short	(.L_21 - .L_20)
.L_20:
        /*004c*/ 	.word	0x00000000
        /*0050*/ 	.short	0x0007
        /*0052*/ 	.short	0x0038
        /*0054*/ 	.byte	0x00, 0xf4, 0x21, 0x00


	//----- nvinfo : EIATTR_KPARAM_INFO
	.align		4
.L_21:
        /*0058*/ 	.byte	0x04, 0x17
        /*005a*/ 	.short	(.L_23 - .L_22)
.L_22:
        /*005c*/ 	.word	0x00000000
        /*0060*/ 	.short	0x0006
        /*0062*/ 	.short	0x0030
        /*0064*/ 	.byte	0x00, 0xf4, 0x21, 0x00


	//----- nvinfo : EIATTR_KPARAM_INFO
	.align		4
.L_23:
        /*0068*/ 	.byte	0x04, 0x17
        /*006a*/ 	.short	(.L_25 - .L_24)
.L_24:
        /*006c*/ 	.word	0x00000000
        /*0070*/ 	.short	0x0005
        /*0072*/ 	.short	0x0028
        /*0074*/ 	.byte	0x00, 0xf4, 0x21, 0x00


	//----- nvinfo : EIATTR_KPARAM_INFO
	.align		4
.L_25:
        /*0078*/ 	.byte	0x04, 0x17
        /*007a*/ 	.short	(.L_27 - .L_26)
.L_26:
        /*007c*/ 	.word	0x00000000
        /*0080*/ 	.short	0x0004
        /*0082*/ 	.short	0x0020
        /*0084*/ 	.byte	0x00, 0xf4, 0x21, 0x00


	//----- nvinfo : EIATTR_KPARAM_INFO
	.align		4
.L_27:
        /*0088*/ 	.byte	0x04, 0x17
        /*008a*/ 	.short	(.L_29 - .L_28)
.L_28:
        /*008c*/ 	.word	0x00000000
        /*0090*/ 	.short	0x0003
        /*0092*/ 	.short	0x0018
        /*0094*/ 	.byte	0x00, 0xf4, 0x21, 0x00


	//----- nvinfo : EIATTR_KPARAM_INFO
	.align		4
.L_29:
        /*0098*/ 	.byte	0x04, 0x17
        /*009a*/ 	.short	(.L_31 - .L_30)
.L_30:
        /*009c*/ 	.word	0x00000000
        /*00a0*/ 	.short	0x0002
        /*00a2*/ 	.short	0x0010
        /*00a4*/ 	.byte	0x00, 0xf4, 0x21, 0x00


	//----- nvinfo : EIATTR_KPARAM_INFO
	.align		4
.L_31:
        /*00a8*/ 	.byte	0x04, 0x17
        /*00aa*/ 	.short	(.L_33 - .L_32)
.L_32:
        /*00ac*/ 	.word	0x00000000
        /*00b0*/ 	.short	0x0001
        /*00b2*/ 	.short	0x0008
        /*00b4*/ 	.byte	0x00, 0xf4, 0x21, 0x00


	//----- nvinfo : EIATTR_KPARAM_INFO
	.align		4
.L_33:
        /*00b8*/ 	.byte	0x04, 0x17
        /*00ba*/ 	.short	(.L_35 - .L_34)
.L_34:
        /*00bc*/ 	.word	0x00000000
        /*00c0*/ 	.short	0x0000
        /*00c2*/ 	.short	0x0000
        /*00c4*/ 	.byte	0x00, 0xf4, 0x21, 0x00


	//----- nvinfo : EIATTR_SPARSE_MMA_MASK
	.align		4
.L_35:
        /*00c8*/ 	.byte	0x03, 0x50
        /*00ca*/ 	.short	0x0000


	//----- nvinfo : EIATTR_MAXREG_COUNT
	.align		4
        /*00cc*/ 	.byte	0x03, 0x1b
        /*00ce*/ 	.short	0x00ff


	//----- nvinfo : EIATTR_EXIT_INSTR_OFFSETS
	.align		4
        /*00d0*/ 	.byte	0x04, 0x1c
        /*00d2*/ 	.short	(.L_37 - .L_36)


	//   ....[0]....
.L_36:
        /*00d4*/ 	.word	0x00000a20


	//----- nvinfo : EIATTR_REQNTID
	.align		4
.L_37:
        /*00d8*/ 	.byte	0x04, 0x10
        /*00da*/ 	.short	(.L_39 - .L_38)
.L_38:
        /*00dc*/ 	.word	0x00000080
        /*00e0*/ 	.word	0x00000001
        /*00e4*/ 	.word	0x00000001


	//----- nvinfo : EIATTR_CBANK_PARAM_SIZE
	.align		4
.L_39:
        /*00e8*/ 	.byte	0x03, 0x19
        /*00ea*/ 	.short	0x005c


	//----- nvinfo : EIATTR_PARAM_CBANK
	.align		4
        /*00ec*/ 	.byte	0x04, 0x0a
        /*00ee*/ 	.short	(.L_41 - .L_40)
	.align		4
.L_40:
        /*00f0*/ 	.word	index@(.nv.constant0.triton_poi_fused__native_batch_norm_legit_no_training_add_relu_11)
        /*00f4*/ 	.short	0x0210
        /*00f6*/ 	.short	0x005c


	//----- nvinfo : EIATTR_SW_WAR
	.align		4
.L_41:
        /*00f8*/ 	.byte	0x04, 0x36
        /*00fa*/ 	.short	(.L_43 - .L_42)
.L_42:
        /*00fc*/ 	.word	0x00000008
.L_43:


//--------------------- .nv.callgraph             --------------------------
	.section	.nv.callgraph,"",@"SHT_CUDA_CALLGRAPH"
	.align	4
	.sectionentsize	8
	.align		4
        /*0000*/ 	.word	0x00000000
	.align		4
        /*0004*/ 	.word	0xffffffff
	.align		4
        /*0008*/ 	.word	0x00000000
	.align		4
        /*000c*/ 	.word	0xfffffffe
	.align		4
        /*0010*/ 	.word	0x00000000
	.align		4
        /*0014*/ 	.word	0xfffffffd
	.align		4
        /*0018*/ 	.word	0x00000000
	.align		4
        /*001c*/ 	.word	0xfffffffc


//--------------------- .nv.constant4             --------------------------
	.section	.nv.constant4,"a",@progbits
	.align	8
	.align		8
.nv.constant4:
        /*0000*/ 	.dword	_$_str
	.align		8
        /*0008*/ 	.dword	_$_str_$_2


//--------------------- .text.triton_poi_fused__native_batch_norm_legit_no_training_add_relu_11 --------------------------
	.section	.text.triton_poi_fused__native_batch_norm_legit_no_training_add_relu_11,"ax",@progbits
	.align	128
        .global         triton_poi_fused__native_batch_norm_legit_no_training_add_relu_11
        .type           triton_poi_fused__native_batch_norm_legit_no_training_add_relu_11,@function
        .size           triton_poi_fused__native_batch_norm_legit_no_training_add_relu_11,(.L_x_1 - triton_poi_fused__native_batch_norm_legit_no_training_add_relu_11)
        .other          triton_poi_fused__native_batch_norm_legit_no_training_add_relu_11,@"STO_CUDA_ENTRY STV_DEFAULT"
triton_poi_fused__native_batch_norm_legit_no_training_add_relu_11:
.text.triton_poi_fused__native_batch_norm_legit_no_training_add_relu_11:
[----:B------:R-:W-:Y:S01]  /*0000*/  LDC R1, c[0x0][0x28] ;  /* 0x00000a00ff017b82 */ /* 0x000fe20000000800 */
[----:B------:R-:W1:Y:S07]  /*0010*/  S2R R0, SR_TID.X ;  /* 0x0000000000007919 */ /* 0x000e6e0000002100 */
[----:B------:R-:W2:Y:S01]  /*0020*/  LDC.64 R16, c[0x0][0x228] ;  /* 0x00008a00ff107b82 */ /* 0x000ea20000000a00 */
[----:B------:R-:W-:Y:S01]  /*0030*/  ULDC.64 UR4, c[0x0][0x208] ;  /* 0x0000820000047ab9 */ /* 0x000fe20000000a00 */
[----:B------:R-:W3:Y:S06]  /*0040*/  S2R R5, SR_CTAID.X ;  /* 0x0000000000057919 */ /* 0x000eec0000002500 */
[----:B------:R-:W4:Y:S08]  /*0050*/  LDC.64 R32, c[0x0][0x218] ;  /* 0x00008600ff207b82 */ /* 0x000f300000000a00 */
[----:B------:R-:W5:Y:S08]  /*0060*/  LDC.64 R28, c[0x0][0x220] ;  /* 0x00008800ff1c7b82 */ /* 0x000f700000000a00 */
[----:B------:R-:W5:Y:S01]  /*0070*/  LDC.64 R20, c[0x0][0x230] ;  /* 0x00008c00ff147b82 */ /* 0x000f620000000a00 */
[----:B-1----:R-:W-:-:S07]  /*0080*/  SHF.L.U32 R0, R0, 0x2, RZ ;  /* 0x0000000200007819 */ /* 0x002fce00000006ff */
[----:B------:R-:W1:Y:S01]  /*0090*/  LDC.64 R6, c[0x0][0x250] ;  /* 0x00009400ff067b82 */ /* 0x000e620000000a00 */
[----:B---3--:R-:W-:Y:S02]  /*00a0*/  SHF.R.S32.HI R3, RZ, 0x16, R5 ;  /* 0x00000016ff037819 */ /* 0x008fe40000011405 */
[----:B------:R-:W-:Y:S02]  /*00b0*/  LOP3.LUT R0, R0, 0x1fc, RZ, 0xc0, !PT ;  /* 0x000001fc00007812 */ /* 0x000fe400078ec0ff */
[----:B------:R-:W-:Y:S02]  /*00c0*/  SGXT R3, R3, 0x1 ;  /* 0x000000010303781a */ /* 0x000fe40000000200 */
[----:B------:R-:W-:Y:S02]  /*00d0*/  LEA R0, R5, R0, 0x9 ;  /* 0x0000000005007211 */ /* 0x000fe400078e48ff */
[----:B------:R-:W3:Y:S02]  /*00e0*/  LDC.64 R4, c[0x0][0x238] ;  /* 0x00008e00ff047b82 */ /* 0x000ee40000000a00 */
[----:B------:R-:W-:-:S04]  /*00f0*/  LEA.HI R3, R3, R0, RZ, 0x6 ;  /* 0x0000000003037211 */ /* 0x000fc800078f30ff */
[----:B------:R-:W-:-:S04]  /*0100*/  LOP3.LUT R3, R3, 0xffffffc0, RZ, 0xc0, !PT ;  /* 0xffffffc003037812 */ /* 0x000fc800078ec0ff */
[----:B------:R-:W-:-:S05]  /*0110*/  IADD3 R2, R0, -R3, RZ ;  /* 0x8000000300027210 */ /* 0x000fca0007ffe0ff */
[----:B--2---:R-:W-:-:S06]  /*0120*/  IMAD.WIDE R16, R2, 0x4, R16 ;  /* 0x0000000402107825 */ /* 0x004fcc00078e0210 */
[----:B------:R-:W2:Y:S01]  /*0130*/  LDG.E.EL.128 R16, desc[UR4][R16.64] ;  /* 0x0000000410107981 */ /* 0x000ea2000c2e1d00 */
[----:B----4-:R-:W-:-:S04]  /*0140*/  IMAD.WIDE R32, R0, 0x4, R32 ;  /* 0x0000000400207825 */ /* 0x010fc800078e0220 */
[C---:B-----5:R-:W-:Y:S02]  /*0150*/  IMAD.WIDE R28, R2.reuse, 0x4, R28 ;  /* 0x00000004021c7825 */ /* 0x060fe400078e021c */
[----:B------:R-:W4:Y:S02]  /*0160*/  LDG.E.128 R32, desc[UR4][R32.64] ;  /* 0x0000000420207981 */ /* 0x000f24000c1e1d00 */
[C---:B0-----:R-:W-:Y:S02]  /*0170*/  IMAD.WIDE R20, R2.reuse, 0x4, R20 ;  /* 0x0000000402147825 */ /* 0x041fe400078e0214 */
[----:B------:R-:W4:Y:S02]  /*0180*/  LDG.E.EL.128 R28, desc[UR4][R28.64] ;  /* 0x000000041c1c7981 */ /* 0x000f24000c2e1d00 */
[----:B---3--:R-:W-:Y:S02]  /*0190*/  IMAD.WIDE R24, R2, 0x4, R4 ;  /* 0x0000000402187825 */ /* 0x008fe400078e0204 */
[----:B------:R-:W3:Y:S04]  /*01a0*/  LDG.E.EL.128 R20, desc[UR4][R20.64] ;  /* 0x0000000414147981 */ /* 0x000ee8000c2e1d00 */
[----:B------:R-:W3:Y:S01]  /*01b0*/  LDG.E.EL.128 R24, desc[UR4][R24.64] ;  /* 0x0000000418187981 */ /* 0x000ee2000c2e1d00 */
[----:B------:R-:W-:Y:S01]  /*01c0*/  HFMA2.MMA R3, -RZ, RZ, 1.625, 0 ;  /* 0x3e800000ff037435 */ /* 0x000fe200000001ff */
[----:B--2---:R-:W-:Y:S01]  /*01d0*/  FADD R16, R16, 9.9999997473787516356e-06 ;  /* 0x3727c5ac10107421 */ /* 0x004fe20000000000 */
[----:B------:R-:W-:Y:S01]  /*01e0*/  FADD R17, R17, 9.9999997473787516356e-06 ;  /* 0x3727c5ac11117421 */ /* 0x000fe20000000000 */
[----:B------:R-:W-:-:S02]  /*01f0*/  FADD R18, R18, 9.9999997473787516356e-06 ;  /* 0x3727c5ac12127421 */ /* 0x000fc40000000000 */
[----:B------:R-:W0:Y:S01]  /*0200*/  MUFU.SQRT R8, R16 ;  /* 0x0000001000087308 */ /* 0x000e220000002000 */
[----:B----4-:R-:W-:-:S07]  /*0210*/  FADD R28, R32, -R28 ;  /* 0x8000001c201c7221 */ /* 0x010fce0000000000 */
[----:B------:R-:W2:Y:S01]  /*0220*/  MUFU.SQRT R4, R17 ;  /* 0x0000001100047308 */ /* 0x000ea20000002000 */
[----:B0-----:R-:W-:-:S07]  /*0230*/  FSETP.GT.AND P0, PT, R8, 8.50705917302346158658e+37, PT ;  /* 0x7e8000000800780b */ /* 0x001fce0003f04000 */
[----:B------:R-:W0:Y:S01]  /*0240*/  MUFU.SQRT R10, R18 ;  /* 0x00000012000a7308 */ /* 0x000e220000002000 */
[----:B------:R-:W-:Y:S02]  /*0250*/  FSETP.GEU.AND P1, PT, R8, 1.175494350822287508e-38, PT ;  /* 0x008000000800780b */ /* 0x000fe40003f2e000 */
[----:B------:R-:W-:Y:S02]  /*0260*/  FSEL R12, R3, 1, P0 ;  /* 0x3f800000030c7808 */ /* 0x000fe40000000000 */
[----:B--2---:R-:W-:Y:S01]  /*0270*/  FSETP.GEU.AND P2, PT, R4, 1.175494350822287508e-38, PT ;  /* 0x008000000400780b */ /* 0x004fe20003f4e000 */
[----:B------:R-:W-:Y:S01]  /*0280*/  @P0 FMUL R8, R8, 0.25 ;  /* 0x3e80000008080820 */ /* 0x000fe20000400000 */
[----:B------:R-:W-:-:S07]  /*0290*/  FSETP.GT.AND P0, PT, R4, 8.50705917302346158658e+37, PT ;  /* 0x7e8000000400780b */ /* 0x000fce0003f04000 */
[----:B------:R-:W-:Y:S01]  /*02a0*/  @!P1 FMUL R12, R12, 16777216 ;  /* 0x4b8000000c0c9820 */ /* 0x000fe20000400000 */
[----:B------:R-:W-:Y:S01]  /*02b0*/  @!P1 FMUL R8, R8, 16777216 ;  /* 0x4b80000008089820 */ /* 0x000fe20000400000 */
[----:B0-----:R-:W-:-:S03]  /*02c0*/  FSETP.GT.AND P1, PT, R10, 8.50705917302346158658e+37, PT ;  /* 0x7e8000000a00780b */ /* 0x001fc60003f24000 */
[----:B------:R0:W2:Y:S01]  /*02d0*/  MUFU.RCP R5, R8 ;  /* 0x0000000800057308 */ /* 0x0000a20000001000 */
[----:B------:R-:W-:Y:S01]  /*02e0*/  FSETP.GEU.AND P3, PT, R10, 1.175494350822287508e-38, PT ;  /* 0x008000000a00780b */ /* 0x000fe20003f6e000 */
[----:B0-----:R-:W0:Y:S01]  /*02f0*/  LDC.64 R8, c[0x0][0x248] ;  /* 0x00009200ff087b82 */ /* 0x001e220000000a00 */
[----:B--2---:R-:W-:Y:S01]  /*0300*/  FMUL R5, R5, R12 ;  /* 0x0000000c05057220 */ /* 0x004fe20000400000 */
[----:B-1----:R-:W-:-:S06]  /*0310*/  IMAD.WIDE R12, R2, 0x4, R6 ;  /* 0x00000004020c7825 */ /* 0x002fcc00078e0206 */
[----:B------:R-:W1:Y:S01]  /*0320*/  LDC.64 R6, c[0x0][0x240] ;  /* 0x00009000ff067b82 */ /* 0x000e620000000a00 */
[----:B------:R-:W2:Y:S01]  /*0330*/  LDG.E.EL.128 R12, desc[UR4][R12.64] ;  /* 0x000000040c0c7981 */ /* 0x000ea2000c2e1d00 */
[----:B------:R-:W-:Y:S01]  /*0340*/  @P0 FMUL R4, R4, 0.25 ;  /* 0x3e80000004040820 */ /* 0x000fe20000400000 */
[----:B------:R-:W-:Y:S01]  /*0350*/  @P1 FMUL R10, R10, 0.25 ;  /* 0x3e8000000a0a1820 */ /* 0x000fe20000400000 */
[----:B------:R-:W-:Y:S01]  /*0360*/  FMUL R5, R5, R28 ;  /* 0x0000001c05057220 */ /* 0x000fe20000400000 */
[C---:B------:R-:W-:Y:S01]  /*0370*/  FSEL R17, R3.reuse, 1, P1 ;  /* 0x3f80000003117808 */ /* 0x040fe20000800000 */
[----:B------:R-:W-:Y:S01]  /*0380*/  @!P2 FMUL R4, R4, 16777216 ;  /* 0x4b8000000404a820 */ /* 0x000fe20000400000 */
[----:B------:R-:W-:Y:S01]  /*0390*/  @!P3 FMUL R10, R10, 16777216 ;  /* 0x4b8000000a0ab820 */ /* 0x000fe20000400000 */
[----:B---3--:R-:W-:Y:S01]  /*03a0*/  FFMA R20, R20, R5, R24 ;  /* 0x0000000514147223 */ /* 0x008fe20000000018 */
[----:B------:R-:W-:Y:S01]  /*03b0*/  FSEL R5, R3, 1, P0 ;  /* 0x3f80000003057808 */ /* 0x000fe20000000000 */
[----:B------:R-:W-:Y:S01]  /*03c0*/  @!P3 FMUL R17, R17, 16777216 ;  /* 0x4b8000001111b820 */ /* 0x000fe20000400000 */
[----:B------:R-:W-:Y:S01]  /*03d0*/  FADD R29, R33, -R29 ;  /* 0x8000001d211d7221 */ /* 0x000fe20000000000 */
[----:B------:R-:W3:Y:S01]  /*03e0*/  MUFU.RCP R4, R4 ;  /* 0x0000000400047308 */ /* 0x000ee20000001000 */
[----:B0-----:R-:W-:-:S04]  /*03f0*/  IMAD.WIDE R8, R2, 0x4, R8 ;  /* 0x0000000402087825 */ /* 0x001fc800078e0208 */
[----:B------:R-:W-:Y:S01]  /*0400*/  @!P2 FMUL R5, R5, 16777216 ;  /* 0x4b8000000505a820 */ /* 0x000fe20000400000 */
[----:B------:R-:W-:Y:S01]  /*0410*/  FADD R19, R19, 9.9999997473787516356e-06 ;  /* 0x3727c5ac13137421 */ /* 0x000fe20000000000 */
[----:B------:R-:W-:Y:S01]  /*0420*/  FADD R30, R34, -R30 ;  /* 0x8000001e221e7221 */ /* 0x000fe20000000000 */
[----:B------:R-:W0:Y:S01]  /*0430*/  MUFU.RCP R10, R10 ;  /* 0x0000000a000a7308 */ /* 0x000e220000001000 */
[----:B-1----:R-:W-:-:S04]  /*0440*/  IMAD.WIDE R6, R0, 0x4, R6 ;  /* 0x0000000400067825 */ /* 0x002fc800078e0206 */
[----:B---3--:R-:W-:Y:S02]  /*0450*/  FMUL R16, R4, R5 ;  /* 0x0000000504107220 */ /* 0x008fe40000400000 */
[----:B------:R-:W3:Y:S02]  /*0460*/  LDG.E.128 R4, desc[UR4][R6.64] ;  /* 0x0000000406047981 */ /* 0x000ee4000c1e1d00 */
[----:B------:R-:W-:Y:S02]  /*0470*/  FMUL R16, R16, R29 ;  /* 0x0000001d10107220 */ /* 0x000fe40000400000 */
[----:B------:R-:W1:Y:S01]  /*0480*/  LDC.64 R28, c[0x0][0x210] ;  /* 0x00008400ff1c7b82 */ /* 0x000e620000000a00 */
[----:B0-----:R-:W-:Y:S01]  /*0490*/  FMUL R17, R10, R17 ;  /* 0x000000110a117220 */ /* 0x001fe20000400000 */
[----:B------:R-:W-:Y:S01]  /*04a0*/  FFMA R21, R21, R16, R25 ;  /* 0x0000001015157223 */ /* 0x000fe20000000019 */
[----:B------:R-:W3:Y:S01]  /*04b0*/  LDG.E.EL.128 R8, desc[UR4][R8.64] ;  /* 0x0000000408087981 */ /* 0x000ee2000c2e1d00 */
[----:B------:R-:W0:Y:S02]  /*04c0*/  MUFU.SQRT R16, R19 ;  /* 0x0000001300107308 */ /* 0x000e240000002000 */
[----:B0-----:R-:W-:-:S02]  /*04d0*/  FSETP.GT.AND P3, PT, R16, 8.50705917302346158658e+37, PT ;  /* 0x7e8000001000780b */ /* 0x001fc40003f64000 */
[----:B------:R-:W-:Y:S01]  /*04e0*/  FSETP.GEU.AND P4, PT, R16, 1.175494350822287508e-38, PT ;  /* 0x008000001000780b */ /* 0x000fe20003f8e000 */
[----:B------:R-:W-:-:S10]  /*04f0*/  FMUL R17, R17, R30 ;  /* 0x0000001e11117220 */ /* 0x000fd40000400000 */
[----:B------:R-:W-:-:S04]  /*0500*/  @P3 FMUL R16, R16, 0.25 ;  /* 0x3e80000010103820 */ /* 0x000fc80000400000 */
[----:B------:R-:W-:-:S04]  /*0510*/  @!P4 FMUL R16, R16, 16777216 ;  /* 0x4b8000001010c820 */ /* 0x000fc80000400000 */
[----:B------:R-:W0:Y:S01]  /*0520*/  MUFU.RCP R24, R16 ;  /* 0x0000001000187308 */ /* 0x000e220000001000 */
[----:B------:R-:W-:Y:S01]  /*0530*/  FFMA R22, R22, R17, R26 ;  /* 0x0000001116167223 */ /* 0x000fe2000000001a */
[----:B------:R-:W-:-:S05]  /*0540*/  FSEL R17, R3, 1, P3 ;  /* 0x3f80000003117808 */ /* 0x000fca0001800000 */
[----:B------:R-:W-:-:S04]  /*0550*/  @!P4 FMUL R17, R17, 16777216 ;  /* 0x4b8000001111c820 */ /* 0x000fc80000400000 */
[----:B0-----:R-:W-:Y:S02]  /*0560*/  FMUL R24, R24, R17 ;  /* 0x0000001118187220 */ /* 0x001fe40000400000 */
[----:B------:R-:W0:Y:S02]  /*0570*/  LDC.64 R16, c[0x0][0x260] ;  /* 0x00009800ff107b82 */ /* 0x000e240000000a00 */
[----:B0-----:R-:W-:-:S04]  /*0580*/  IMAD.WIDE R16, R2, 0x4, R16 ;  /* 0x0000000402107825 */ /* 0x001fc800078e0210 */
[----:B--2---:R-:W-:Y:S01]  /*0590*/  FADD R12, R12, 9.9999997473787516356e-06 ;  /* 0x3727c5ac0c0c7421 */ /* 0x004fe20000000000 */
[----:B------:R-:W-:Y:S01]  /*05a0*/  FADD R13, R13, 9.9999997473787516356e-06 ;  /* 0x3727c5ac0d0d7421 */ /* 0x000fe20000000000 */
[----:B------:R-:W-:-:S04]  /*05b0*/  FADD R14, R14, 9.9999997473787516356e-06 ;  /* 0x3727c5ac0e0e7421 */ /* 0x000fc80000000000 */
[----:B------:R-:W0:Y:S01]  /*05c0*/  MUFU.SQRT R12, R12 ;  /* 0x0000000c000c7308 */ /* 0x000e220000002000 */
[----:B------:R-:W-:-:S07]  /*05d0*/  FADD R15, R15, 9.9999997473787516356e-06 ;  /* 0x3727c5ac0f0f7421 */ /* 0x000fce0000000000 */
[----:B------:R-:W2:Y:S08]  /*05e0*/  MUFU.SQRT R13, R13 ;  /* 0x0000000d000d7308 */ /* 0x000eb00000002000 */
[----:B------:R-:W4:Y:S01]  /*05f0*/  MUFU.SQRT R14, R14 ;  /* 0x0000000e000e7308 */ /* 0x000f220000002000 */
[----:B0-----:R-:W-:-:S07]  /*0600*/  FSETP.GT.AND P0, PT, R12, 8.50705917302346158658e+37, PT ;  /* 0x7e8000000c00780b */ /* 0x001fce0003f04000 */
[----:B------:R-:W0:Y:S01]  /*0610*/  MUFU.SQRT R15, R15 ;  /* 0x0000000f000f7308 */ /* 0x000e220000002000 */
[----:B--2---:R-:W-:Y:S02]  /*0620*/  FSETP.GT.AND P2, PT, R13, 8.50705917302346158658e+37, PT ;  /* 0x7e8000000d00780b */ /* 0x004fe40003f44000 */
[----:B------:R-:W-:Y:S02]  /*0630*/  FSETP.GEU.AND P1, PT, R12, 1.175494350822287508e-38, PT ;  /* 0x008000000c00780b */ /* 0x000fe40003f2e000 */
[----:B----4-:R-:W-:Y:S01]  /*0640*/  FSETP.GT.AND P6, PT, R14, 8.50705917302346158658e+37, PT ;  /* 0x7e8000000e00780b */ /* 0x010fe20003fc4000 */
[----:B------:R-:W-:Y:S01]  /*0650*/  @P0 FMUL R12, R12, 0.25 ;  /* 0x3e8000000c0c0820 */ /* 0x000fe20000400000 */
[----:B------:R-:W-:Y:S02]  /*0660*/  FSEL R18, R3, 1, P0 ;  /* 0x3f80000003127808 */ /* 0x000fe40000000000 */
[----:B------:R-:W-:Y:S02]  /*0670*/  FSETP.GEU.AND P3, PT, R13, 1.175494350822287508e-38, PT ;  /* 0x008000000d00780b */ /* 0x000fe40003f6e000 */
[----:B0-----:R-:W-:-:S02]  /*0680*/  FSETP.GT.AND P5, PT, R15, 8.50705917302346158658e+37, PT ;  /* 0x7e8000000f00780b */ /* 0x001fc40003fa4000 */
[----:B------:R-:W-:Y:S02]  /*0690*/  FSETP.GEU.AND P4, PT, R14, 1.175494350822287508e-38, PT ;  /* 0x008000000e00780b */ /* 0x000fe40003f8e000 */
[----:B------:R-:W-:Y:S01]  /*06a0*/  FSETP.GEU.AND P0, PT, R15, 1.175494350822287508e-38, PT ;  /* 0x008000000f00780b */ /* 0x000fe20003f0e000 */
[----:B---3--:R-:W-:Y:S01]  /*06b0*/  FADD R4, R4, -R8 ;  /* 0x8000000804047221 */ /* 0x008fe20000000000 */
[----:B------:R-:W-:Y:S02]  /*06c0*/  FADD R5, R5, -R9 ;  /* 0x8000000905057221 */ /* 0x000fe40000000000 */
[----:B------:R-:W0:Y:S01]  /*06d0*/  LDC.64 R8, c[0x0][0x258] ;  /* 0x00009600ff087b82 */ /* 0x000e220000000a00 */
[----:B------:R-:W-:Y:S01]  /*06e0*/  @P2 FMUL R13, R13, 0.25 ;  /* 0x3e8000000d0d2820 */ /* 0x000fe20000400000 */
[----:B------:R-:W-:-:S03]  /*06f0*/  @P6 FMUL R14, R14, 0.25 ;  /* 0x3e8000000e0e6820 */ /* 0x000fc60000400000 */
[----:B------:R-:W-:Y:S01]  /*0700*/  @P5 FMUL R15, R15, 0.25 ;  /* 0x3e8000000f0f5820 */ /* 0x000fe20000400000 */
[----:B------:R-:W-:Y:S01]  /*0710*/  @!P3 FMUL R13, R13, 16777216 ;  /* 0x4b8000000d0db820 */ /* 0x000fe20000400000 */
[----:B------:R-:W-:Y:S02]  /*0720*/  @!P4 FMUL R14, R14, 16777216 ;  /* 0x4b8000000e0ec820 */ /* 0x000fe40000400000 */
[----:B------:R-:W-:Y:S01]  /*0730*/  @!P0 FMUL R15, R15, 16777216 ;  /* 0x4b8000000f0f8820 */ /* 0x000fe20000400000 */
[----:B------:R-:W-:Y:S02]  /*0740*/  @!P1 FMUL R12, R12, 16777216 ;  /* 0x4b8000000c0c9820 */ /* 0x000fe40000400000 */
[----:B------:R-:W-:Y:S01]  /*0750*/  MUFU.RCP R13, R13 ;  /* 0x0000000d000d7308 */ /* 0x000fe20000001000 */
[----:B------:R-:W-:Y:S01]  /*0760*/  FADD R6, R6, -R10 ;  /* 0x8000000a06067221 */ /* 0x000fe20000000000 */
[----:B------:R-:W-:-:S06]  /*0770*/  FSEL R19, R3, 1, P6 ;  /* 0x3f80000003137808 */ /* 0x000fcc0003000000 */
[----:B------:R2:W3:Y:S01]  /*0780*/  MUFU.RCP R25, R12 ;  /* 0x0000000c00197308 */ /* 0x0004e20000001000 */
[----:B------:R-:W-:-:S07]  /*0790*/  FSEL R10, R3, 1, P5 ;  /* 0x3f800000030a7808 */ /* 0x000fce0002800000 */
[----:B------:R-:W4:Y:S01]  /*07a0*/  MUFU.RCP R14, R14 ;  /* 0x0000000e000e7308 */ /* 0x000f220000001000 */
[----:B--2---:R-:W-:-:S07]  /*07b0*/  FSEL R12, R3, 1, P2 ;  /* 0x3f800000030c7808 */ /* 0x004fce0001000000 */
[----:B------:R-:W2:Y:S01]  /*07c0*/  MUFU.RCP R15, R15 ;  /* 0x0000000f000f7308 */ /* 0x000ea20000001000 */
[----:B------:R-:W-:Y:S01]  /*07d0*/  @!P1 FMUL R18, R18, 16777216 ;  /* 0x4b80000012129820 */ /* 0x000fe20000400000 */
[----:B------:R-:W-:Y:S01]  /*07e0*/  @!P3 FMUL R12, R12, 16777216 ;  /* 0x4b8000000c0cb820 */ /* 0x000fe20000400000 */
[----:B------:R-:W-:Y:S01]  /*07f0*/  @!P4 FMUL R19, R19, 16777216 ;  /* 0x4b8000001313c820 */ /* 0x000fe20000400000 */
[----:B0-----:R-:W-:-:S04]  /*0800*/  IMAD.WIDE R8, R2, 0x4, R8 ;  /* 0x0000000402087825 */ /* 0x001fc800078e0208 */
[----:B------:R-:W-:Y:S01]  /*0810*/  @!P0 FMUL R10, R10, 16777216 ;  /* 0x4b8000000a0a8820 */ /* 0x000fe20000400000 */
[----:B---3--:R-:W-:Y:S01]  /*0820*/  FMUL R25, R25, R18 ;  /* 0x0000001219197220 */ /* 0x008fe20000400000 */
[----:B------:R-:W-:Y:S01]  /*0830*/  FMUL R2, R13, R12 ;  /* 0x0000000c0d027220 */ /* 0x000fe20000400000 */
[----:B----4-:R-:W-:Y:S02]  /*0840*/  FMUL R3, R14, R19 ;  /* 0x000000130e037220 */ /* 0x010fe40000400000 */
[----:B------:R-:W3:Y:S01]  /*0850*/  LDG.E.EL.128 R16, desc[UR4][R16.64] ;  /* 0x0000000410107981 */ /* 0x000ee2000c2e1d00 */
[----:B--2---:R-:W-:-:S03]  /*0860*/  FMUL R10, R15, R10 ;  /* 0x0000000a0f0a7220 */ /* 0x004fc60000400000 */
[----:B------:R-:W3:Y:S01]  /*0870*/  LDG.E.EL.128 R12, desc[UR4][R8.64] ;  /* 0x00000004080c7981 */ /* 0x000ee2000c2e1d00 */
[----:B------:R-:W-:Y:S01]  /*0880*/  FADD R31, R35, -R31 ;  /* 0x8000001f231f7221 */ /* 0x000fe20000000000 */
[----:B------:R-:W-:Y:S01]  /*0890*/  FADD R7, R7, -R11 ;  /* 0x8000000b07077221 */ /* 0x000fe20000000000 */
[----:B------:R-:W-:Y:S01]  /*08a0*/  FMUL R25, R25, R4 ;  /* 0x0000000419197220 */ /* 0x000fe20000400000 */
[----:B------:R-:W-:Y:S01]  /*08b0*/  FMUL R2, R2, R5 ;  /* 0x0000000502027220 */ /* 0x000fe20000400000 */
[----:B------:R-:W-:Y:S01]  /*08c0*/  FMUL R24, R24, R31 ;  /* 0x0000001f18187220 */ /* 0x000fe20000400000 */
[----:B------:R-:W-:Y:S01]  /*08d0*/  FMUL R3, R3, R6 ;  /* 0x0000000603037220 */ /* 0x000fe20000400000 */
[----:B------:R-:W-:Y:S02]  /*08e0*/  FMUL R10, R10, R7 ;  /* 0x000000070a0a7220 */ /* 0x000fe40000400000 */
[----:B------:R-:W-:Y:S01]  /*08f0*/  FFMA R23, R23, R24, R27 ;  /* 0x0000001817177223 */ /* 0x000fe2000000001b */
[----:B-1----:R-:W-:-:S04]  /*0900*/  IMAD.WIDE R28, R0, 0x4, R28 ;  /* 0x00000004001c7825 */ /* 0x002fc800078e021c */
[----:B---3--:R-:W-:Y:S01]  /*0910*/  FFMA R25, R12, R25, R16 ;  /* 0x000000190c197223 */ /* 0x008fe20000000010 */
[----:B------:R-:W-:Y:S01]  /*0920*/  FFMA R2, R13, R2, R17 ;  /* 0x000000020d027223 */ /* 0x000fe20000000011 */
[----:B------:R-:W-:Y:S01]  /*0930*/  FFMA R3, R14, R3, R18 ;  /* 0x000000030e037223 */ /* 0x000fe20000000012 */
[----:B------:R-:W-:Y:S02]  /*0940*/  FFMA R10, R15, R10, R19 ;  /* 0x0000000a0f0a7223 */ /* 0x000fe40000000013 */
[C---:B------:R-:W-:Y:S01]  /*0950*/  FSETP.GEU.AND P0, PT, R20.reuse, -R25, PT ;  /* 0x800000191400720b */ /* 0x040fe20003f0e000 */
[----:B------:R-:W-:Y:S01]  /*0960*/  FADD R20, R20, R25 ;  /* 0x0000001914147221 */ /* 0x000fe20000000000 */
[C---:B------:R-:W-:Y:S01]  /*0970*/  FSETP.GEU.AND P1, PT, R21.reuse, -R2, PT ;  /* 0x800000021500720b */ /* 0x040fe20003f2e000 */
[----:B------:R-:W-:Y:S01]  /*0980*/  FADD R2, R21, R2 ;  /* 0x0000000215027221 */ /* 0x000fe20000000000 */
[C---:B------:R-:W-:Y:S01]  /*0990*/  FSETP.GEU.AND P2, PT, R22.reuse, -R3, PT ;  /* 0x800000031600720b */ /* 0x040fe20003f4e000 */
[----:B------:R-:W-:Y:S01]  /*09a0*/  FADD R3, R22, R3 ;  /* 0x0000000316037221 */ /* 0x000fe20000000000 */
[C---:B------:R-:W-:Y:S01]  /*09b0*/  FSETP.GEU.AND P3, PT, R23.reuse, -R10, PT ;  /* 0x8000000a1700720b */ /* 0x040fe20003f6e000 */
[----:B------:R-:W-:Y:S01]  /*09c0*/  FADD R10, R23, R10 ;  /* 0x0000000a170a7221 */ /* 0x000fe20000000000 */
[----:B------:R-:W-:-:S02]  /*09d0*/  FSEL R20, R20, RZ, P0 ;  /* 0x000000ff14147208 */ /* 0x000fc40000000000 */
[----:B------:R-:W-:Y:S02]  /*09e0*/  FSEL R21, R2, RZ, P1 ;  /* 0x000000ff02157208 */ /* 0x000fe40000800000 */
[----:B------:R-:W-:Y:S02]  /*09f0*/  FSEL R22, R3, RZ, P2 ;  /* 0x000000ff03167208 */ /* 0x000fe40001000000 */
[----:B------:R-:W-:-:S05]  /*0a00*/  FSEL R23, R10, RZ, P3 ;  /* 0x000000ff0a177208 */ /* 0x000fca0001800000 */
[----:B------:R-:W-:Y:S01]  /*0a10*/  STG.E.128 desc[UR4][R28.64], R20 ;  /* 0x000000141c007986 */ /* 0x000fe2000c101d04 */
[----:B------:R-:W-:Y:S05]  /*0a20*/  EXIT ;  /* 0x000000000000794d */ /* 0x000fea0003800000 */
.L_x_0:
[----:B------:R-:W-:-:S00]  /*0a30*/  BRA `(.L_x_0) ;  /* 0xfffffffc00fc7947 */ /* 0x000fc0000383ffff */
[----:B------:R-:W-:-:S00]  /*0a40*/  NOP ;  /* 0x0000000000007918 */ /* 0x000fc00000000000 */
        /* <DEDUP_REMOVED lines=11> */
.L_x_1:


//--------------------- .nv.global.init           --------------------------
	.section	.nv.global.init,"aw",@progbits
.nv.global.init:
	.type		_$_str,@object
	.size		_$_str,(_$_str_$_2 - _$_str)
_$_str:
        /*0000*/ 	.byte	0x5f, 0x5f, 0x43, 0x55, 0x44, 0x41, 0x5f, 0x46, 0x54, 0x5a, 0x00
	.type		_$_str_$_2,@object
	.size		_$_str_$_2,(.L_1 - _$_str_$_2)
_$_str_$_2:
        /*000b*/ 	.byte	0x5f, 0x5f, 0x43, 0x55, 0x44, 0x41, 0x5f, 0x50, 0x52, 0x45, 0x43, 0x5f, 0x53, 0x51, 0x52, 0x54
        /*001b*/ 	.byte	0x00
.L_1:


//--------------------- .nv.constant0.triton_poi_fused__native_batch_norm_legit_no_training_add_relu_11 --------------------------
	.section	.nv.constant0.triton_poi_fused__native_batch_norm_legit_no_training_add_relu_11,"a",@progbits
	.sectionflags	@""
	.align	4
.nv.constant0.triton_poi_fused__native_batch_norm_legit_no_training_add_relu_11:
	.zero		620
